//
// Generated by NVIDIA NVVM Compiler
//
// Compiler Build ID: CL-36424714
// Cuda compilation tools, release 13.0, V13.0.88
// Based on NVVM 20.0.0
//

.version 9.0
.target sm_100
.address_size 64

	// .globl	_Z4convPiiS_iS_

.visible .entry _Z4convPiiS_iS_(
	.param .u64 .ptr .align 1 _Z4convPiiS_iS__param_0,
	.param .u32 _Z4convPiiS_iS__param_1,
	.param .u64 .ptr .align 1 _Z4convPiiS_iS__param_2,
	.param .u32 _Z4convPiiS_iS__param_3,
	.param .u64 .ptr .align 1 _Z4convPiiS_iS__param_4
)
{
	.reg .pred 	%p<12>;
	.reg .b32 	%r<175>;
	.reg .b64 	%rd<25>;

	ld.param.u64 	%rd4, [_Z4convPiiS_iS__param_0];
	ld.param.u32 	%r48, [_Z4convPiiS_iS__param_1];
	ld.param.u64 	%rd5, [_Z4convPiiS_iS__param_2];
	ld.param.u32 	%r49, [_Z4convPiiS_iS__param_3];
	ld.param.u64 	%rd3, [_Z4convPiiS_iS__param_4];
	cvta.to.global.u64 	%rd1, %rd5;
	cvta.to.global.u64 	%rd2, %rd4;
	mov.u32 	%r50, %ctaid.x;
	mov.u32 	%r51, %ntid.x;
	mul.lo.s32 	%r1, %r50, %r51;
	mov.u32 	%r2, %tid.x;
	add.s32 	%r3, %r1, %r2;
	shr.u32 	%r52, %r49, 31;
	add.s32 	%r53, %r49, %r52;
	shr.s32 	%r4, %r53, 1;
	add.s32 	%r54, %r4, -1;
	setp.lt.s32 	%p1, %r3, %r54;
	@%p1 bra 	$L__BB0_16;
	neg.s32 	%r162, %r4;
	sub.s32 	%r58, %r48, %r4;
	setp.gt.s32 	%p2, %r3, %r58;
	@%p2 bra 	$L__BB0_16;
	setp.lt.s32 	%p3, %r4, %r162;
	mov.b32 	%r174, 0;
	@%p3 bra 	$L__BB0_15;
	sub.s32 	%r62, %r4, %r162;
	add.s32 	%r6, %r62, 1;
	and.b32  	%r7, %r6, 15;
	setp.lt.u32 	%p4, %r62, 15;
	mov.b32 	%r174, 0;
	@%p4 bra 	$L__BB0_6;
	add.s32 	%r158, %r162, %r4;
	add.s32 	%r64, %r2, %r162;
	add.s32 	%r157, %r64, %r1;
	and.b32  	%r65, %r6, -16;
	neg.s32 	%r156, %r65;
	mov.b32 	%r174, 0;
$L__BB0_5:
	.pragma "nounroll";
	mul.wide.s32 	%rd6, %r157, 4;
	add.s64 	%rd7, %rd2, %rd6;
	ld.global.u32 	%r66, [%rd7];
	mul.wide.s32 	%rd8, %r158, 4;
	add.s64 	%rd9, %rd1, %rd8;
	ld.global.u32 	%r67, [%rd9];
	mad.lo.s32 	%r68, %r67, %r66, %r174;
	ld.global.u32 	%r69, [%rd7+4];
	ld.global.u32 	%r70, [%rd9+4];
	mad.lo.s32 	%r71, %r70, %r69, %r68;
	ld.global.u32 	%r72, [%rd7+8];
	ld.global.u32 	%r73, [%rd9+8];
	mad.lo.s32 	%r74, %r73, %r72, %r71;
	ld.global.u32 	%r75, [%rd7+12];
	ld.global.u32 	%r76, [%rd9+12];
	mad.lo.s32 	%r77, %r76, %r75, %r74;
	ld.global.u32 	%r78, [%rd7+16];
	ld.global.u32 	%r79, [%rd9+16];
	mad.lo.s32 	%r80, %r79, %r78, %r77;
	ld.global.u32 	%r81, [%rd7+20];
	ld.global.u32 	%r82, [%rd9+20];
	mad.lo.s32 	%r83, %r82, %r81, %r80;
	ld.global.u32 	%r84, [%rd7+24];
	ld.global.u32 	%r85, [%rd9+24];
	mad.lo.s32 	%r86, %r85, %r84, %r83;
	ld.global.u32 	%r87, [%rd7+28];
	ld.global.u32 	%r88, [%rd9+28];
	mad.lo.s32 	%r89, %r88, %r87, %r86;
	ld.global.u32 	%r90, [%rd7+32];
	ld.global.u32 	%r91, [%rd9+32];
	mad.lo.s32 	%r92, %r91, %r90, %r89;
	ld.global.u32 	%r93, [%rd7+36];
	ld.global.u32 	%r94, [%rd9+36];
	mad.lo.s32 	%r95, %r94, %r93, %r92;
	ld.global.u32 	%r96, [%rd7+40];
	ld.global.u32 	%r97, [%rd9+40];
	mad.lo.s32 	%r98, %r97, %r96, %r95;
	ld.global.u32 	%r99, [%rd7+44];
	ld.global.u32 	%r100, [%rd9+44];
	mad.lo.s32 	%r101, %r100, %r99, %r98;
	ld.global.u32 	%r102, [%rd7+48];
	ld.global.u32 	%r103, [%rd9+48];
	mad.lo.s32 	%r104, %r103, %r102, %r101;
	ld.global.u32 	%r105, [%rd7+52];
	ld.global.u32 	%r106, [%rd9+52];
	mad.lo.s32 	%r107, %r106, %r105, %r104;
	ld.global.u32 	%r108, [%rd7+56];
	ld.global.u32 	%r109, [%rd9+56];
	mad.lo.s32 	%r110, %r109, %r108, %r107;
	ld.global.u32 	%r111, [%rd7+60];
	ld.global.u32 	%r112, [%rd9+60];
	mad.lo.s32 	%r174, %r112, %r111, %r110;
	add.s32 	%r162, %r162, 16;
	add.s32 	%r158, %r158, 16;
	add.s32 	%r157, %r157, 16;
	add.s32 	%r156, %r156, 16;
	setp.ne.s32 	%p5, %r156, 0;
	@%p5 bra 	$L__BB0_5;
$L__BB0_6:
	setp.eq.s32 	%p6, %r7, 0;
	@%p6 bra 	$L__BB0_15;
	and.b32  	%r24, %r6, 7;
	setp.lt.u32 	%p7, %r7, 8;
	@%p7 bra 	$L__BB0_9;
	add.s32 	%r114, %r162, %r3;
	mul.wide.s32 	%rd10, %r114, 4;
	add.s64 	%rd11, %rd2, %rd10;
	ld.global.u32 	%r115, [%rd11];
	add.s32 	%r116, %r162, %r4;
	mul.wide.s32 	%rd12, %r116, 4;
	add.s64 	%rd13, %rd1, %rd12;
	ld.global.u32 	%r117, [%rd13];
	mad.lo.s32 	%r118, %r117, %r115, %r174;
	ld.global.u32 	%r119, [%rd11+4];
	ld.global.u32 	%r120, [%rd13+4];
	mad.lo.s32 	%r121, %r120, %r119, %r118;
	ld.global.u32 	%r122, [%rd11+8];
	ld.global.u32 	%r123, [%rd13+8];
	mad.lo.s32 	%r124, %r123, %r122, %r121;
	ld.global.u32 	%r125, [%rd11+12];
	ld.global.u32 	%r126, [%rd13+12];
	mad.lo.s32 	%r127, %r126, %r125, %r124;
	ld.global.u32 	%r128, [%rd11+16];
	ld.global.u32 	%r129, [%rd13+16];
	mad.lo.s32 	%r130, %r129, %r128, %r127;
	ld.global.u32 	%r131, [%rd11+20];
	ld.global.u32 	%r132, [%rd13+20];
	mad.lo.s32 	%r133, %r132, %r131, %r130;
	ld.global.u32 	%r134, [%rd11+24];
	ld.global.u32 	%r135, [%rd13+24];
	mad.lo.s32 	%r136, %r135, %r134, %r133;
	ld.global.u32 	%r137, [%rd11+28];
	ld.global.u32 	%r138, [%rd13+28];
	mad.lo.s32 	%r174, %r138, %r137, %r136;
	add.s32 	%r162, %r162, 8;
$L__BB0_9:
	setp.eq.s32 	%p8, %r24, 0;
	@%p8 bra 	$L__BB0_15;
	and.b32  	%r30, %r6, 3;
	setp.lt.u32 	%p9, %r24, 4;
	@%p9 bra 	$L__BB0_12;
	add.s32 	%r140, %r162, %r3;
	mul.wide.s32 	%rd14, %r140, 4;
	add.s64 	%rd15, %rd2, %rd14;
	ld.global.u32 	%r141, [%rd15];
	add.s32 	%r142, %r162, %r4;
	mul.wide.s32 	%rd16, %r142, 4;
	add.s64 	%rd17, %rd1, %rd16;
	ld.global.u32 	%r143, [%rd17];
	mad.lo.s32 	%r144, %r143, %r141, %r174;
	ld.global.u32 	%r145, [%rd15+4];
	ld.global.u32 	%r146, [%rd17+4];
	mad.lo.s32 	%r147, %r146, %r145, %r144;
	ld.global.u32 	%r148, [%rd15+8];
	ld.global.u32 	%r149, [%rd17+8];
	mad.lo.s32 	%r150, %r149, %r148, %r147;
	ld.global.u32 	%r151, [%rd15+12];
	ld.global.u32 	%r152, [%rd17+12];
	mad.lo.s32 	%r174, %r152, %r151, %r150;
	add.s32 	%r162, %r162, 4;
$L__BB0_12:
	setp.eq.s32 	%p10, %r30, 0;
	@%p10 bra 	$L__BB0_15;
	add.s32 	%r172, %r162, %r4;
	add.s32 	%r153, %r2, %r162;
	add.s32 	%r171, %r153, %r1;
	neg.s32 	%r170, %r30;
$L__BB0_14:
	.pragma "nounroll";
	mul.wide.s32 	%rd18, %r172, 4;
	add.s64 	%rd19, %rd1, %rd18;
	mul.wide.s32 	%rd20, %r171, 4;
	add.s64 	%rd21, %rd2, %rd20;
	ld.global.u32 	%r154, [%rd21];
	ld.global.u32 	%r155, [%rd19];
	mad.lo.s32 	%r174, %r155, %r154, %r174;
	add.s32 	%r172, %r172, 1;
	add.s32 	%r171, %r171, 1;
	add.s32 	%r170, %r170, 1;
	setp.ne.s32 	%p11, %r170, 0;
	@%p11 bra 	$L__BB0_14;
$L__BB0_15:
	cvta.to.global.u64 	%rd22, %rd3;
	mul.wide.s32 	%rd23, %r3, 4;
	add.s64 	%rd24, %rd22, %rd23;
	st.global.u32 	[%rd24], %r174;
$L__BB0_16:
	ret;

}


// ===== COMPILED SASS (sm_100) =====

	.target	sm_100

	.elftype	@"ET_EXEC"


//--------------------- .note.nv.tkinfo           --------------------------
	.section	.note.nv.tkinfo,"",@"SHT_NOTE"
	.sectionflags	@"SHF_NOTE_NV_TKINFO"
	.tkinfo
        /*0018*/ 	.word	0x00000002
        /*0030*/ 	.string	""
        /*0030*/ 	.string	"ptxas"
        /*0030*/ 	.string	"Cuda compilation tools, release 13.0, V13.0.88"
        /*0030*/ 	.string	"Build cuda_13.0.r13.0/compiler.36424714_0"
        /*0030*/ 	.string	"-arch sm_100 -m 64 "



//--------------------- .note.nv.cuinfo           --------------------------
	.section	.note.nv.cuinfo,"",@"SHT_NOTE"
	.sectionflags	@"SHF_NOTE_NV_CUINFO"
        /*0018*/ 	.short	0x0002
        /*001a*/ 	.short	0x0064
        /*001c*/ 	.short	0x0082
	.zero		2


//--------------------- .nv.info                  --------------------------
	.section	.nv.info,"",@"SHT_CUDA_INFO"
	.align	4


	//----- nvinfo : EIATTR_REGCOUNT
	.align		4
        /*0000*/ 	.byte	0x04, 0x2f
        /*0002*/ 	.short	(.L_1 - .L_0)
	.align		4
.L_0:
        /*0004*/ 	.word	index@(_Z4convPiiS_iS_)
        /*0008*/ 	.word	0x00000020


	//----- nvinfo : EIATTR_FRAME_SIZE
	.align		4
.L_1:
        /*000c*/ 	.byte	0x04, 0x11
        /*000e*/ 	.short	(.L_3 - .L_2)
	.align		4
.L_2:
        /*0010*/ 	.word	index@(_Z4convPiiS_iS_)
        /*0014*/ 	.word	0x00000000


	//----- nvinfo : EIATTR_MIN_STACK_SIZE
	.align		4
.L_3:
        /*0018*/ 	.byte	0x04, 0x12
        /*001a*/ 	.short	(.L_5 - .L_4)
	.align		4
.L_4:
        /*001c*/ 	.word	index@(_Z4convPiiS_iS_)
        /*0020*/ 	.word	0x00000000
.L_5:


//--------------------- .nv.compat                --------------------------
	.section	.nv.compat,"",@"SHT_CUDA_COMPAT_INFO"
	.align	4
        /*0000*/ 	.byte	0x02, 0x09, 0x00, 0x00, 0x02, 0x02, 0x01, 0x00, 0x02, 0x05, 0x05, 0x00, 0x03, 0x07, 0x01, 0x01
        /*0010*/ 	.byte	0x02, 0x03, 0x00, 0x00, 0x02, 0x06, 0x01, 0x00, 0x04, 0x0b, 0x08, 0x00, 0x09, 0x00, 0x00, 0x00
        /*0020*/ 	.byte	0x00, 0x00, 0x00, 0x00


//--------------------- .nv.info._Z4convPiiS_iS_  --------------------------
	.section	.nv.info._Z4convPiiS_iS_,"",@"SHT_CUDA_INFO"
	.sectionflags	@""
	.align	4


	//----- nvinfo : EIATTR_CUDA_API_VERSION
	.align		4
        /*0000*/ 	.byte	0x04, 0x37
        /*0002*/ 	.short	(.L_7 - .L_6)
.L_6:
        /*0004*/ 	.word	0x00000082


	//----- nvinfo : EIATTR_KPARAM_INFO
	.align		4
.L_7:
        /*0008*/ 	.byte	0x04, 0x17
        /*000a*/ 	.short	(.L_9 - .L_8)
.L_8:
        /*000c*/ 	.word	0x00000000
        /*0010*/ 	.short	0x0004
        /*0012*/ 	.short	0x0020
        /*0014*/ 	.byte	0x00, 0xf5, 0x21, 0x00


	//----- nvinfo : EIATTR_KPARAM_INFO
	.align		4
.L_9:
        /*0018*/ 	.byte	0x04, 0x17
        /*001a*/ 	.short	(.L_11 - .L_10)
.L_10:
        /*001c*/ 	.word	0x00000000
        /*0020*/ 	.short	0x0003
        /*0022*/ 	.short	0x0018
        /*0024*/ 	.byte	0x00, 0xf0, 0x11, 0x00


	//----- nvinfo : EIATTR_KPARAM_INFO
	.align		4
.L_11:
        /*0028*/ 	.byte	0x04, 0x17
        /*002a*/ 	.short	(.L_13 - .L_12)
.L_12:
        /*002c*/ 	.word	0x00000000
        /*0030*/ 	.short	0x0002
        /*0032*/ 	.short	0x0010
        /*0034*/ 	.byte	0x00, 0xf5, 0x21, 0x00


	//----- nvinfo : EIATTR_KPARAM_INFO
	.align		4
.L_13:
        /*0038*/ 	.byte	0x04, 0x17
        /*003a*/ 	.short	(.L_15 - .L_14)
.L_14:
        /*003c*/ 	.word	0x00000000
        /*0040*/ 	.short	0x0001
        /*0042*/ 	.short	0x0008
        /*0044*/ 	.byte	0x00, 0xf0, 0x11, 0x00


	//----- nvinfo : EIATTR_KPARAM_INFO
	.align		4
.L_15:
        /*0048*/ 	.byte	0x04, 0x17
        /*004a*/ 	.short	(.L_17 - .L_16)
.L_16:
        /*004c*/ 	.word	0x00000000
        /*0050*/ 	.short	0x0000
        /*0052*/ 	.short	0x0000
        /*0054*/ 	.byte	0x00, 0xf5, 0x21, 0x00


	//----- nvinfo : EIATTR_SPARSE_MMA_MASK
	.align		4
.L_17:
        /*0058*/ 	.byte	0x03, 0x50
        /*005a*/ 	.short	0x0000


	//----- nvinfo : EIATTR_MAXREG_COUNT
	.align		4
        /*005c*/ 	.byte	0x03, 0x1b
        /*005e*/ 	.short	0x00ff


	//----- nvinfo : EIATTR_MERCURY_ISA_VERSION
	.align		4
        /*0060*/ 	.byte	0x03, 0x5f
        /*0062*/ 	.short	0x0101


	//----- nvinfo : EIATTR_VRC_CTA_INIT_COUNT
	.align		4
        /*0064*/ 	.byte	0x02, 0x4a
	.zero		1
	.zero		1


	//----- nvinfo : EIATTR_EXIT_INSTR_OFFSETS
	.align		4
        /*0068*/ 	.byte	0x04, 0x1c
        /*006a*/ 	.short	(.L_19 - .L_18)


	//   ....[0]....
.L_18:
        /*006c*/ 	.word	0x000000b0


	//   ....[1]....
        /*0070*/ 	.word	0x00000110


	//   ....[2]....
        /*0074*/ 	.word	0x00000ab0


	//----- nvinfo : EIATTR_CBANK_PARAM_SIZE
	.align		4
.L_19:
        /*0078*/ 	.byte	0x03, 0x19
        /*007a*/ 	.short	0x0028


	//----- nvinfo : EIATTR_PARAM_CBANK
	.align		4
        /*007c*/ 	.byte	0x04, 0x0a
        /*007e*/ 	.short	(.L_21 - .L_20)
	.align		4
.L_20:
        /*0080*/ 	.word	index@(.nv.constant0._Z4convPiiS_iS_)
        /*0084*/ 	.short	0x0380
        /*0086*/ 	.short	0x0028


	//----- nvinfo : EIATTR_SW_WAR
	.align		4
.L_21:
        /*0088*/ 	.byte	0x04, 0x36
        /*008a*/ 	.short	(.L_23 - .L_22)
.L_22:
        /*008c*/ 	.word	0x00000008
.L_23:


//--------------------- .nv.callgraph             --------------------------
	.section	.nv.callgraph,"",@"SHT_CUDA_CALLGRAPH"
	.align	4
	.sectionentsize	8
	.align		4
        /*0000*/ 	.word	0x00000000
	.align		4
        /*0004*/ 	.word	0xffffffff
	.align		4
        /*0008*/ 	.word	0x00000000
	.align		4
        /*000c*/ 	.word	0xfffffffe
	.align		4
        /*0010*/ 	.word	0x00000000
	.align		4
        /*0014*/ 	.word	0xfffffffd
	.align		4
        /*0018*/ 	.word	0x00000000
	.align		4
        /*001c*/ 	.word	0xfffffffc


//--------------------- .text._Z4convPiiS_iS_     --------------------------
	.section	.text._Z4convPiiS_iS_,"ax",@progbits
	.align	128
        .global         _Z4convPiiS_iS_
        .type           _Z4convPiiS_iS_,@function
        .size           _Z4convPiiS_iS_,(.L_x_7 - _Z4convPiiS_iS_)
        .other          _Z4convPiiS_iS_,@"STO_CUDA_ENTRY STV_DEFAULT"
_Z4convPiiS_iS_:
.text._Z4convPiiS_iS_:
[----:B------:R-:W-:Y:S01]  /*0000*/  LDC R1, c[0x0][0x37c] ;  /* 0x0000df00ff017b82 */ /* 0x000fe20000000800 */
[----:B------:R-:W0:Y:S07]  /*0010*/  S2R R0, SR_TID.X ;  /* 0x0000000000007919 */ /* 0x000e2e0000002100 */
[----:B------:R-:W1:Y:S01]  /*0020*/  S2UR UR4, SR_CTAID.X ;  /* 0x00000000000479c3 */ /* 0x000e620000002500 */
[----:B------:R-:W2:Y:S01]  /*0030*/  LDCU UR5, c[0x0][0x398] ;  /* 0x00007300ff0577ac */ /* 0x000ea20008000800 */
[----:B------:R-:W1:Y:S01]  /*0040*/  LDCU UR6, c[0x0][0x360] ;  /* 0x00006c00ff0677ac */ /* 0x000e620008000800 */
[----:B--2---:R-:W-:-:S04]  /*0050*/  ULEA.HI UR5, UR5, UR5, URZ, 0x1 ;  /* 0x0000000505057291 */ /* 0x004fc8000f8f08ff */
[----:B------:R-:W-:Y:S02]  /*0060*/  USHF.R.S32.HI UR5, URZ, 0x1, UR5 ;  /* 0x00000001ff057899 */ /* 0x000fe40008011405 */
[----:B-1----:R-:W-:Y:S02]  /*0070*/  UIMAD UR4, UR4, UR6, URZ ;  /* 0x00000006040472a4 */ /* 0x002fe4000f8e02ff */
[----:B------:R-:W-:-:S04]  /*0080*/  UIADD3 UR6, UPT, UPT, UR5, -0x1, URZ ;  /* 0xffffffff05067890 */ /* 0x000fc8000fffe0ff */
[----:B0-----:R-:W-:-:S04]  /*0090*/  IADD3 R6, PT, PT, R0, UR4, RZ ;  /* 0x0000000400067c10 */ /* 0x001fc8000fffe0ff */
[----:B------:R-:W-:-:S13]  /*00a0*/  ISETP.GE.AND P0, PT, R6, UR6, PT ;  /* 0x0000000606007c0c */ /* 0x000fda000bf06270 */
[----:B------:R-:W-:Y:S05]  /*00b0*/  @!P0 EXIT ;  /* 0x000000000000894d */ /* 0x000fea0003800000 */
[----:B------:R-:W0:Y:S01]  /*00c0*/  LDCU UR6, c[0x0][0x388] ;  /* 0x00007100ff0677ac */ /* 0x000e220008000800 */
[----:B------:R-:W-:-:S06]  /*00d0*/  UIADD3 UR7, UPT, UPT, -UR5, URZ, URZ ;  /* 0x000000ff05077290 */ /* 0x000fcc000fffe1ff */
[----:B------:R-:W-:Y:S01]  /*00e0*/  MOV R7, UR7 ;  /* 0x0000000700077c02 */ /* 0x000fe20008000f00 */
[----:B0-----:R-:W-:-:S06]  /*00f0*/  UIADD3 UR6, UPT, UPT, -UR5, UR6, URZ ;  /* 0x0000000605067290 */ /* 0x001fcc000fffe1ff */
[----:B------:R-:W-:-:S13]  /*0100*/  ISETP.GT.AND P0, PT, R6, UR6, PT ;  /* 0x0000000606007c0c */ /* 0x000fda000bf04270 */
[----:B------:R-:W-:Y:S05]  /*0110*/  @P0 EXIT ;  /* 0x000000000000094d */ /* 0x000fea0003800000 */
[----:B------:R-:W-:Y:S01]  /*0120*/  ISETP.LE.AND P0, PT, R7, UR5, PT ;  /* 0x0000000507007c0c */ /* 0x000fe2000bf03270 */
[----:B------:R-:W0:Y:S01]  /*0130*/  LDCU.64 UR6, c[0x0][0x358] ;  /* 0x00006b00ff0677ac */ /* 0x000e220008000a00 */
[----:B------:R-:W-:-:S11]  /*0140*/  HFMA2 R12, -RZ, RZ, 0, 0 ;  /* 0x00000000ff0c7431 */ /* 0x000fd600000001ff */
[----:B------:R-:W-:Y:S05]  /*0150*/  @!P0 BRA `(.L_x_0) ;  /* 0x0000000800488947 */ /* 0x000fea0003800000 */
[----:B------:R-:W-:Y:S02]  /*0160*/  IADD3 R2, PT, PT, -R7, UR5, RZ ;  /* 0x0000000507027c10 */ /* 0x000fe4000fffe1ff */
[----:B------:R-:W-:Y:S02]  /*0170*/  MOV R12, RZ ;  /* 0x000000ff000c7202 */ /* 0x000fe40000000f00 */
[C---:B------:R-:W-:Y:S02]  /*0180*/  ISETP.GE.U32.AND P1, PT, R2.reuse, 0xf, PT ;  /* 0x0000000f0200780c */ /* 0x040fe40003f26070 */
[----:B------:R-:W-:-:S04]  /*0190*/  IADD3 R9, PT, PT, R2, 0x1, RZ ;  /* 0x0000000102097810 */ /* 0x000fc80007ffe0ff */
[----:B------:R-:W-:-:S04]  /*01a0*/  LOP3.LUT R24, R9, 0xf, RZ, 0xc0, !PT ;  /* 0x0000000f09187812 */ /* 0x000fc800078ec0ff */
[----:B------:R-:W-:-:S03]  /*01b0*/  ISETP.NE.AND P0, PT, R24, RZ, PT ;  /* 0x000000ff1800720c */ /* 0x000fc60003f05270 */
[----:B------:R-:W-:Y:S10]  /*01c0*/  @!P1 BRA `(.L_x_1) ;  /* 0x0000000000fc9947 */ /* 0x000ff40003800000 */
[----:B------:R-:W-:Y:S02]  /*01d0*/  LOP3.LUT R10, R9, 0xfffffff0, RZ, 0xc0, !PT ;  /* 0xfffffff0090a7812 */ /* 0x000fe400078ec0ff */
[----:B------:R-:W-:Y:S02]  /*01e0*/  IADD3 R11, PT, PT, R7, UR5, RZ ;  /* 0x00000005070b7c10 */ /* 0x000fe4000fffe0ff */
[----:B------:R-:W-:Y:S02]  /*01f0*/  IADD3 R8, PT, PT, R0, UR4, R7 ;  /* 0x0000000400087c10 */ /* 0x000fe4000fffe007 */
[----:B------:R-:W-:Y:S02]  /*0200*/  MOV R12, RZ ;  /* 0x000000ff000c7202 */ /* 0x000fe40000000f00 */
[----:B------:R-:W-:-:S07]  /*0210*/  IADD3 R10, PT, PT, -R10, RZ, RZ ;  /* 0x000000ff0a0a7210 */ /* 0x000fce0007ffe1ff */
.L_x_2:
[----:B------:R-:W1:Y:S08]  /*0220*/  LDC.64 R4, c[0x0][0x380] ;  /* 0x0000e000ff047b82 */ /* 0x000e700000000a00 */
[----:B------:R-:W2:Y:S01]  /*0230*/  LDC.64 R2, c[0x0][0x390] ;  /* 0x0000e400ff027b82 */ /* 0x000ea20000000a00 */
[----:B-1----:R-:W-:-:S05]  /*0240*/  IMAD.WIDE R4, R8, 0x4, R4 ;  /* 0x0000000408047825 */ /* 0x002fca00078e0204 */
[----:B0-----:R-:W3:Y:S01]  /*0250*/  LDG.E R13, desc[UR6][R4.64] ;  /* 0x00000006040d7981 */ /* 0x001ee2000c1e1900 */
[----:B--2---:R-:W-:-:S03]  /*0260*/  IMAD.WIDE R2, R11, 0x4, R2 ;  /* 0x000000040b027825 */ /* 0x004fc600078e0202 */
[----:B------:R-:W2:Y:S04]  /*0270*/  LDG.E R26, desc[UR6][R4.64+0x4] ;  /* 0x00000406041a7981 */ /* 0x000ea8000c1e1900 */
[----:B------:R-:W3:Y:S04]  /*0280*/  LDG.E R18, desc[UR6][R2.64] ;  /* 0x0000000602127981 */ /* 0x000ee8000c1e1900 */
[----:B------:R-:W2:Y:S04]  /*0290*/  LDG.E R25, desc[UR6][R2.64+0x4] ;  /* 0x0000040602197981 */ /* 0x000ea8000c1e1900 */
[----:B------:R-:W4:Y:S04]  /*02a0*/  LDG.E R14, desc[UR6][R4.64+0x8] ;  /* 0x00000806040e7981 */ /* 0x000f28000c1e1900 */
[----:B------:R-:W4:Y:S04]  /*02b0*/  LDG.E R15, desc[UR6][R2.64+0x8] ;  /* 0x00000806020f7981 */ /* 0x000f28000c1e1900 */
[----:B------:R-:W5:Y:S04]  /*02c0*/  LDG.E R16, desc[UR6][R4.64+0xc] ;  /* 0x00000c0604107981 */ /* 0x000f68000c1e1900 */
[----:B------:R-:W5:Y:S04]  /*02d0*/  LDG.E R17, desc[UR6][R2.64+0xc] ;  /* 0x00000c0602117981 */ /* 0x000f68000c1e1900 */
[----:B------:R-:W5:Y:S04]  /*02e0*/  LDG.E R22, desc[UR6][R4.64+0x10] ;  /* 0x0000100604167981 */ /* 0x000f68000c1e1900 */
[----:B------:R-:W5:Y:S04]  /*02f0*/  LDG.E R23, desc[UR6][R2.64+0x10] ;  /* 0x0000100602177981 */ /* 0x000f68000c1e1900 */
[----:B------:R-:W5:Y:S04]  /*0300*/  LDG.E R20, desc[UR6][R4.64+0x14] ;  /* 0x0000140604147981 */ /* 0x000f68000c1e1900 */
[----:B------:R-:W5:Y:S04]  /*0310*/  LDG.E R21, desc[UR6][R2.64+0x14] ;  /* 0x0000140602157981 */ /* 0x000f68000c1e1900 */
[----:B------:R-:W5:Y:S04]  /*0320*/  LDG.E R19, desc[UR6][R2.64+0x18] ;  /* 0x0000180602137981 */ /* 0x000f68000c1e1900 */
[----:B------:R-:W5:Y:S04]  /*0330*/  LDG.E R27, desc[UR6][R4.64+0x3c] ;  /* 0x00003c06041b7981 */ /* 0x000f68000c1e1900 */
[----:B------:R-:W5:Y:S01]  /*0340*/  LDG.E R28, desc[UR6][R2.64+0x3c] ;  /* 0x00003c06021c7981 */ /* 0x000f62000c1e1900 */
[----:B---3--:R-:W-:-:S03]  /*0350*/  IMAD R13, R13, R18, R12 ;  /* 0x000000120d0d7224 */ /* 0x008fc600078e020c */
[----:B------:R-:W3:Y:S01]  /*0360*/  LDG.E R18, desc[UR6][R4.64+0x18] ;  /* 0x0000180604127981 */ /* 0x000ee2000c1e1900 */
[----:B--2---:R-:W-:-:S03]  /*0370*/  IMAD R25, R26, R25, R13 ;  /* 0x000000191a197224 */ /* 0x004fc600078e020d */
[----:B------:R-:W2:Y:S04]  /*0380*/  LDG.E R12, desc[UR6][R4.64+0x1c] ;  /* 0x00001c06040c7981 */ /* 0x000ea8000c1e1900 */
[----:B------:R-:W2:Y:S01]  /*0390*/  LDG.E R13, desc[UR6][R2.64+0x1c] ;  /* 0x00001c06020d7981 */ /* 0x000ea2000c1e1900 */
[----:B----4-:R-:W-:-:S03]  /*03a0*/  IMAD R25, R14, R15, R25 ;  /* 0x0000000f0e197224 */ /* 0x010fc600078e0219 */
[----:B------:R-:W4:Y:S04]  /*03b0*/  LDG.E R14, desc[UR6][R4.64+0x20] ;  /* 0x00002006040e7981 */ /* 0x000f28000c1e1900 */
[----:B------:R-:W4:Y:S01]  /*03c0*/  LDG.E R15, desc[UR6][R2.64+0x20] ;  /* 0x00002006020f7981 */ /* 0x000f22000c1e1900 */
[----:B-----5:R-:W-:-:S03]  /*03d0*/  IMAD R25, R16, R17, R25 ;  /* 0x0000001110197224 */ /* 0x020fc600078e0219 */
[----:B------:R-:W5:Y:S04]  /*03e0*/  LDG.E R16, desc[UR6][R4.64+0x24] ;  /* 0x0000240604107981 */ /* 0x000f68000c1e1900 */
[----:B------:R-:W5:Y:S01]  /*03f0*/  LDG.E R17, desc[UR6][R2.64+0x24] ;  /* 0x0000240602117981 */ /* 0x000f62000c1e1900 */
[----:B------:R-:W-:-:S03]  /*0400*/  IMAD R25, R22, R23, R25 ;  /* 0x0000001716197224 */ /* 0x000fc600078e0219 */
[----:B------:R-:W5:Y:S04]  /*0410*/  LDG.E R22, desc[UR6][R4.64+0x28] ;  /* 0x0000280604167981 */ /* 0x000f68000c1e1900 */
[----:B------:R-:W5:Y:S01]  /*0420*/  LDG.E R23, desc[UR6][R2.64+0x28] ;  /* 0x0000280602177981 */ /* 0x000f62000c1e1900 */
[----:B------:R-:W-:-:S03]  /*0430*/  IMAD R25, R20, R21, R25 ;  /* 0x0000001514197224 */ /* 0x000fc600078e0219 */
[----:B------:R-:W5:Y:S04]  /*0440*/  LDG.E R20, desc[UR6][R4.64+0x2c] ;  /* 0x00002c0604147981 */ /* 0x000f68000c1e1900 */
[----:B------:R-:W5:Y:S04]  /*0450*/  LDG.E R21, desc[UR6][R2.64+0x2c] ;  /* 0x00002c0602157981 */ /* 0x000f68000c1e1900 */
[----:B------:R-:W5:Y:S01]  /*0460*/  LDG.E R26, desc[UR6][R2.64+0x34] ;  /* 0x00003406021a7981 */ /* 0x000f62000c1e1900 */
[----:B---3--:R-:W-:-:S03]  /*0470*/  IMAD R25, R18, R19, R25 ;  /* 0x0000001312197224 */ /* 0x008fc600078e0219 */
[----:B------:R-:W3:Y:S04]  /*0480*/  LDG.E R18, desc[UR6][R4.64+0x30] ;  /* 0x0000300604127981 */ /* 0x000ee8000c1e1900 */
[----:B------:R-:W3:Y:S01]  /*0490*/  LDG.E R19, desc[UR6][R2.64+0x30] ;  /* 0x0000300602137981 */ /* 0x000ee2000c1e1900 */
[----:B--2---:R-:W-:-:S03]  /*04a0*/  IMAD R29, R12, R13, R25 ;  /* 0x0000000d0c1d7224 */ /* 0x004fc600078e0219 */
[----:B------:R-:W2:Y:S04]  /*04b0*/  LDG.E R25, desc[UR6][R4.64+0x34] ;  /* 0x0000340604197981 */ /* 0x000ea8000c1e1900 */
[----:B------:R-:W2:Y:S04]  /*04c0*/  LDG.E R12, desc[UR6][R4.64+0x38] ;  /* 0x00003806040c7981 */ /* 0x000ea8000c1e1900 */
[----:B------:R-:W2:Y:S01]  /*04d0*/  LDG.E R13, desc[UR6][R2.64+0x38] ;  /* 0x00003806020d7981 */ /* 0x000ea2000c1e1900 */
[----:B----4-:R-:W-:-:S04]  /*04e0*/  IMAD R14, R14, R15, R29 ;  /* 0x0000000f0e0e7224 */ /* 0x010fc800078e021d */
[----:B-----5:R-:W-:Y:S01]  /*04f0*/  IMAD R14, R16, R17, R14 ;  /* 0x00000011100e7224 */ /* 0x020fe200078e020e */
[----:B------:R-:W-:-:S03]  /*0500*/  IADD3 R10, PT, PT, R10, 0x10, RZ ;  /* 0x000000100a0a7810 */ /* 0x000fc60007ffe0ff */
[----:B------:R-:W-:Y:S01]  /*0510*/  IMAD R14, R22, R23, R14 ;  /* 0x00000017160e7224 */ /* 0x000fe200078e020e */
[----:B------:R-:W-:-:S03]  /*0520*/  ISETP.NE.AND P1, PT, R10, RZ, PT ;  /* 0x000000ff0a00720c */ /* 0x000fc60003f25270 */
[----:B------:R-:W-:Y:S01]  /*0530*/  IMAD R14, R20, R21, R14 ;  /* 0x00000015140e7224 */ /* 0x000fe200078e020e */
[----:B------:R-:W-:Y:S02]  /*0540*/  IADD3 R7, PT, PT, R7, 0x10, RZ ;  /* 0x0000001007077810 */ /* 0x000fe40007ffe0ff */
[----:B------:R-:W-:Y:S02]  /*0550*/  IADD3 R8, PT, PT, R8, 0x10, RZ ;  /* 0x0000001008087810 */ /* 0x000fe40007ffe0ff */
[----:B------:R-:W-:Y:S01]  /*0560*/  IADD3 R11, PT, PT, R11, 0x10, RZ ;  /* 0x000000100b0b7810 */ /* 0x000fe20007ffe0ff */
[----:B---3--:R-:W-:-:S04]  /*0570*/  IMAD R14, R18, R19, R14 ;  /* 0x00000013120e7224 */ /* 0x008fc800078e020e */
[----:B--2---:R-:W-:-:S04]  /*0580*/  IMAD R14, R25, R26, R14 ;  /* 0x0000001a190e7224 */ /* 0x004fc800078e020e */
[----:B------:R-:W-:-:S04]  /*0590*/  IMAD R12, R12, R13, R14 ;  /* 0x0000000d0c0c7224 */ /* 0x000fc800078e020e */
[----:B------:R-:W-:Y:S01]  /*05a0*/  IMAD R12, R27, R28, R12 ;  /* 0x0000001c1b0c7224 */ /* 0x000fe200078e020c */
[----:B------:R-:W-:Y:S06]  /*05b0*/  @P1 BRA `(.L_x_2) ;  /* 0xfffffffc00181947 */ /* 0x000fec000383ffff */
.L_x_1:
[----:B------:R-:W-:Y:S05]  /*05c0*/  @!P0 BRA `(.L_x_0) ;  /* 0x00000004002c8947 */ /* 0x000fea0003800000 */
[----:B------:R-:W-:Y:S02]  /*05d0*/  ISETP.GE.U32.AND P0, PT, R24, 0x8, PT ;  /* 0x000000081800780c */ /* 0x000fe40003f06070 */
[----:B------:R-:W-:-:S04]  /*05e0*/  LOP3.LUT R21, R9, 0x7, RZ, 0xc0, !PT ;  /* 0x0000000709157812 */ /* 0x000fc800078ec0ff */
[----:B------:R-:W-:-:S07]  /*05f0*/  ISETP.NE.AND P1, PT, R21, RZ, PT ;  /* 0x000000ff1500720c */ /* 0x000fce0003f25270 */
[----:B------:R-:W-:Y:S06]  /*0600*/  @!P0 BRA `(.L_x_3) ;  /* 0x00000000007c8947 */ /* 0x000fec0003800000 */
[----:B------:R-:W1:Y:S01]  /*0610*/  LDC.64 R4, c[0x0][0x380] ;  /* 0x0000e000ff047b82 */ /* 0x000e620000000a00 */
[----:B------:R-:W-:Y:S02]  /*0620*/  IADD3 R11, PT, PT, R6, R7, RZ ;  /* 0x00000007060b7210 */ /* 0x000fe40007ffe0ff */
[----:B------:R-:W-:-:S05]  /*0630*/  IADD3 R13, PT, PT, R7, UR5, RZ ;  /* 0x00000005070d7c10 */ /* 0x000fca000fffe0ff */
        /* <DEDUP_REMOVED lines=19> */
[----:B------:R-:W-:Y:S01]  /*0770*/  IADD3 R7, PT, PT, R7, 0x8, RZ ;  /* 0x0000000807077810 */ /* 0x000fe20007ffe0ff */
[----:B---3--:R-:W-:-:S04]  /*0780*/  IMAD R17, R17, R18, R12 ;  /* 0x0000001211117224 */ /* 0x008fc800078e020c */
[----:B--2---:R-:W-:-:S04]  /*0790*/  IMAD R17, R20, R19, R17 ;  /* 0x0000001314117224 */ /* 0x004fc800078e0211 */
[----:B----4-:R-:W-:-:S04]  /*07a0*/  IMAD R17, R22, R23, R17 ;  /* 0x0000001716117224 */ /* 0x010fc800078e0211 */
[----:B-----5:R-:W-:-:S04]  /*07b0*/  IMAD R17, R24, R25, R17 ;  /* 0x0000001918117224 */ /* 0x020fc800078e0211 */
[----:B------:R-:W-:-:S04]  /*07c0*/  IMAD R15, R15, R16, R17 ;  /* 0x000000100f0f7224 */ /* 0x000fc800078e0211 */
[----:B------:R-:W-:-:S04]  /*07d0*/  IMAD R10, R10, R13, R15 ;  /* 0x0000000d0a0a7224 */ /* 0x000fc800078e020f */
[----:B------:R-:W-:-:S04]  /*07e0*/  IMAD R11, R8, R11, R10 ;  /* 0x0000000b080b7224 */ /* 0x000fc800078e020a */
[----:B------:R-:W-:-:S07]  /*07f0*/  IMAD R12, R14, R26, R11 ;  /* 0x0000001a0e0c7224 */ /* 0x000fce00078e020b */
.L_x_3:
        /* <DEDUP_REMOVED lines=14> */
[----:B------:R-:W4:Y:S04]  /*08e0*/  LDG.E R13, desc[UR6][R2.64+0x4] ;  /* 0x00000406020d7981 */ /* 0x000f28000c1e1900 */
[----:B------:R-:W4:Y:S04]  /*08f0*/  LDG.E R10, desc[UR6][R4.64+0x4] ;  /* 0x00000406040a7981 */ /* 0x000f28000c1e1900 */
[----:B------:R-:W2:Y:S04]  /*0900*/  LDG.E R14, desc[UR6][R4.64+0x8] ;  /* 0x00000806040e7981 */ /* 0x000ea8000c1e1900 */
[----:B------:R-:W5:Y:S04]  /*0910*/  LDG.E R17, desc[UR6][R2.64+0xc] ;  /* 0x00000c0602117981 */ /* 0x000f68000c1e1900 */
[----:B------:R-:W5:Y:S01]  /*0920*/  LDG.E R16, desc[UR6][R4.64+0xc] ;  /* 0x00000c0604107981 */ /* 0x000f62000c1e1900 */
[----:B------:R-:W-:Y:S01]  /*0930*/  IADD3 R7, PT, PT, R7, 0x4, RZ ;  /* 0x0000000407077810 */ /* 0x000fe20007ffe0ff */
[----:B---3--:R-:W-:-:S04]  /*0940*/  IMAD R8, R11, R8, R12 ;  /* 0x000000080b087224 */ /* 0x008fc800078e020c */
[----:B----4-:R-:W-:-:S04]  /*0950*/  IMAD R8, R13, R10, R8 ;  /* 0x0000000a0d087224 */ /* 0x010fc800078e0208 */
[----:B--2---:R-:W-:-:S04]  /*0960*/  IMAD R8, R15, R14, R8 ;  /* 0x0000000e0f087224 */ /* 0x004fc800078e0208 */
[----:B-----5:R-:W-:-:S07]  /*0970*/  IMAD R12, R17, R16, R8 ;  /* 0x00000010110c7224 */ /* 0x020fce00078e0208 */
.L_x_4:
[----:B------:R-:W-:Y:S05]  /*0980*/  @!P1 BRA `(.L_x_0) ;  /* 0x00000000003c9947 */ /* 0x000fea0003800000 */
[----:B------:R-:W1:Y:S01]  /*0990*/  LDC.64 R14, c[0x0][0x380] ;  /* 0x0000e000ff0e7b82 */ /* 0x000e620000000a00 */
[----:B------:R-:W-:Y:S02]  /*09a0*/  IADD3 R8, PT, PT, -R9, RZ, RZ ;  /* 0x000000ff09087210 */ /* 0x000fe40007ffe1ff */
[----:B------:R-:W-:Y:S02]  /*09b0*/  IADD3 R9, PT, PT, R0, UR4, R7 ;  /* 0x0000000400097c10 */ /* 0x000fe4000fffe007 */
[----:B------:R-:W-:-:S03]  /*09c0*/  IADD3 R7, PT, PT, R7, UR5, RZ ;  /* 0x0000000507077c10 */ /* 0x000fc6000fffe0ff */
[----:B------:R-:W2:Y:S04]  /*09d0*/  LDC.64 R10, c[0x0][0x390] ;  /* 0x0000e400ff0a7b82 */ /* 0x000ea80000000a00 */
.L_x_5:
[----:B--2---:R-:W-:-:S04]  /*09e0*/  IMAD.WIDE R2, R7, 0x4, R10 ;  /* 0x0000000407027825 */ /* 0x004fc800078e020a */
[----:B-1----:R-:W-:Y:S02]  /*09f0*/  IMAD.WIDE R4, R9, 0x4, R14 ;  /* 0x0000000409047825 */ /* 0x002fe400078e020e */
[----:B0-----:R-:W2:Y:S04]  /*0a00*/  LDG.E R2, desc[UR6][R2.64] ;  /* 0x0000000602027981 */ /* 0x001ea8000c1e1900 */
[----:B------:R-:W2:Y:S01]  /*0a10*/  LDG.E R5, desc[UR6][R4.64] ;  /* 0x0000000604057981 */ /* 0x000ea2000c1e1900 */
[----:B------:R-:W-:Y:S02]  /*0a20*/  IADD3 R8, PT, PT, R8, 0x1, RZ ;  /* 0x0000000108087810 */ /* 0x000fe40007ffe0ff */
[----:B------:R-:W-:Y:S02]  /*0a30*/  IADD3 R7, PT, PT, R7, 0x1, RZ ;  /* 0x0000000107077810 */ /* 0x000fe40007ffe0ff */
[----:B------:R-:W-:-:S02]  /*0a40*/  ISETP.NE.AND P0, PT, R8, RZ, PT ;  /* 0x000000ff0800720c */ /* 0x000fc40003f05270 */
[----:B------:R-:W-:Y:S01]  /*0a50*/  IADD3 R9, PT, PT, R9, 0x1, RZ ;  /* 0x0000000109097810 */ /* 0x000fe20007ffe0ff */
[----:B--2---:R-:W-:-:S10]  /*0a60*/  IMAD R12, R5, R2, R12 ;  /* 0x00000002050c7224 */ /* 0x004fd400078e020c */
[----:B------:R-:W-:Y:S05]  /*0a70*/  @P0 BRA `(.L_x_5) ;  /* 0xfffffffc00d80947 */ /* 0x000fea000383ffff */
.L_x_0:
[----:B------:R-:W1:Y:S02]  /*0a80*/  LDC.64 R2, c[0x0][0x3a0] ;  /* 0x0000e800ff027b82 */ /* 0x000e640000000a00 */
[----:B-1----:R-:W-:-:S05]  /*0a90*/  IMAD.WIDE R6, R6, 0x4, R2 ;  /* 0x0000000406067825 */ /* 0x002fca00078e0202 */
[----:B0-----:R-:W-:Y:S01]  /*0aa0*/  STG.E desc[UR6][R6.64], R12 ;  /* 0x0000000c06007986 */ /* 0x001fe2000c101906 */
[----:B------:R-:W-:Y:S05]  /*0ab0*/  EXIT ;  /* 0x000000000000794d */ /* 0x000fea0003800000 */
.L_x_6:
[----:B------:R-:W-:-:S00]  /*0ac0*/  BRA `(.L_x_6) ;  /* 0xfffffffc00fc7947 */ /* 0x000fc0000383ffff */
[----:B------:R-:W-:-:S00]  /*0ad0*/  NOP ;  /* 0x0000000000007918 */ /* 0x000fc00000000000 */
        /* <DEDUP_REMOVED lines=10> */
.L_x_7:


//--------------------- .nv.shared.reserved.0     --------------------------
	.section	.nv.shared.reserved.0,"aw",@nobits
	.weak		__nv_reservedSMEM_offset_0_alias
	.size		__nv_reservedSMEM_offset_0_alias, 0, 64
	.other		__nv_reservedSMEM_offset_0_alias,@"STO_CUDA_RESERVED_SHARED STV_DEFAULT"
__nv_reservedSMEM_offset_0_alias:
	.zero		0
	.zero		64


//--------------------- .nv.constant0._Z4convPiiS_iS_ --------------------------
	.section	.nv.constant0._Z4convPiiS_iS_,"a",@progbits
	.sectionflags	@""
	.align	4
.nv.constant0._Z4convPiiS_iS_:
	.zero		936


//--------------------- SYMBOLS --------------------------

	.type		.nv.reservedSmem.offset0,@object
	.size		.nv.reservedSmem.offset0,0x4
